//
// Generated by NVIDIA NVVM Compiler
//
// Compiler Build ID: CL-36424714
// Cuda compilation tools, release 13.0, V13.0.88
// Based on NVVM 20.0.0
//

.version 9.0
.target sm_100
.address_size 64

	// .globl	_Z14multiplyKernelPlS_S_
// _ZZ14multiplyKernelPlS_S_E2As has been demoted
// _ZZ14multiplyKernelPlS_S_E2Bs has been demoted

.visible .entry _Z14multiplyKernelPlS_S_(
	.param .u64 .ptr .align 1 _Z14multiplyKernelPlS_S__param_0,
	.param .u64 .ptr .align 1 _Z14multiplyKernelPlS_S__param_1,
	.param .u64 .ptr .align 1 _Z14multiplyKernelPlS_S__param_2
)
{
	.reg .pred 	%p<8>;
	.reg .b32 	%r<38>;
	.reg .b64 	%rd<113>;
	// demoted variable
	.shared .align 8 .b8 _ZZ14multiplyKernelPlS_S_E2As[8192];
	// demoted variable
	.shared .align 8 .b8 _ZZ14multiplyKernelPlS_S_E2Bs[8192];
	ld.param.u64 	%rd2, [_Z14multiplyKernelPlS_S__param_0];
	ld.param.u64 	%rd3, [_Z14multiplyKernelPlS_S__param_1];
	ld.param.u64 	%rd4, [_Z14multiplyKernelPlS_S__param_2];
	mov.u32 	%r1, %ctaid.y;
	shl.b32 	%r8, %r1, 5;
	mov.u32 	%r2, %tid.y;
	add.s32 	%r9, %r8, %r2;
	mov.u32 	%r4, %ctaid.x;
	shl.b32 	%r10, %r4, 5;
	mov.u32 	%r5, %tid.x;
	add.s32 	%r6, %r10, %r5;
	max.u32 	%r11, %r5, %r9;
	setp.gt.u32 	%p1, %r11, 9;
	shl.b32 	%r12, %r2, 8;
	mov.u32 	%r13, _ZZ14multiplyKernelPlS_S_E2As;
	add.s32 	%r7, %r13, %r12;
	@%p1 bra 	$L__BB0_2;
	cvta.to.global.u64 	%rd6, %rd2;
	mad.lo.s32 	%r16, %r9, 10, %r5;
	mul.wide.u32 	%rd7, %r16, 8;
	add.s64 	%rd8, %rd6, %rd7;
	ld.global.u64 	%rd9, [%rd8];
	shl.b32 	%r17, %r5, 3;
	add.s32 	%r18, %r7, %r17;
	st.shared.u64 	[%r18], %rd9;
	bra.uni 	$L__BB0_3;
$L__BB0_2:
	shl.b32 	%r14, %r5, 3;
	add.s32 	%r15, %r7, %r14;
	mov.b64 	%rd5, 0;
	st.shared.u64 	[%r15], %rd5;
$L__BB0_3:
	setp.gt.u32 	%p2, %r2, 9;
	setp.gt.s32 	%p3, %r6, 9;
	or.pred  	%p4, %p2, %p3;
	@%p4 bra 	$L__BB0_5;
	mad.lo.s32 	%r24, %r2, 10, %r6;
	cvta.to.global.u64 	%rd11, %rd3;
	mul.wide.u32 	%rd12, %r24, 8;
	add.s64 	%rd13, %rd11, %rd12;
	ld.global.u64 	%rd14, [%rd13];
	mov.u32 	%r26, _ZZ14multiplyKernelPlS_S_E2Bs;
	add.s32 	%r27, %r26, %r12;
	shl.b32 	%r28, %r5, 3;
	add.s32 	%r29, %r27, %r28;
	st.shared.u64 	[%r29], %rd14;
	bra.uni 	$L__BB0_6;
$L__BB0_5:
	mov.u32 	%r20, _ZZ14multiplyKernelPlS_S_E2Bs;
	add.s32 	%r21, %r20, %r12;
	shl.b32 	%r22, %r5, 3;
	add.s32 	%r23, %r21, %r22;
	mov.b64 	%rd10, 0;
	st.shared.u64 	[%r23], %rd10;
$L__BB0_6:
	setp.gt.s32 	%p5, %r6, 9;
	setp.gt.u32 	%p6, %r9, 9;
	bar.sync 	0;
	shl.b32 	%r30, %r5, 3;
	mov.u32 	%r31, _ZZ14multiplyKernelPlS_S_E2Bs;
	add.s32 	%r32, %r31, %r30;
	ld.shared.u64 	%rd15, [%r7];
	ld.shared.u64 	%rd16, [%r32];
	mul.lo.s64 	%rd17, %rd16, %rd15;
	ld.shared.u64 	%rd18, [%r7+8];
	ld.shared.u64 	%rd19, [%r32+256];
	mad.lo.s64 	%rd20, %rd19, %rd18, %rd17;
	ld.shared.u64 	%rd21, [%r7+16];
	ld.shared.u64 	%rd22, [%r32+512];
	mad.lo.s64 	%rd23, %rd22, %rd21, %rd20;
	ld.shared.u64 	%rd24, [%r7+24];
	ld.shared.u64 	%rd25, [%r32+768];
	mad.lo.s64 	%rd26, %rd25, %rd24, %rd23;
	ld.shared.u64 	%rd27, [%r7+32];
	ld.shared.u64 	%rd28, [%r32+1024];
	mad.lo.s64 	%rd29, %rd28, %rd27, %rd26;
	ld.shared.u64 	%rd30, [%r7+40];
	ld.shared.u64 	%rd31, [%r32+1280];
	mad.lo.s64 	%rd32, %rd31, %rd30, %rd29;
	ld.shared.u64 	%rd33, [%r7+48];
	ld.shared.u64 	%rd34, [%r32+1536];
	mad.lo.s64 	%rd35, %rd34, %rd33, %rd32;
	ld.shared.u64 	%rd36, [%r7+56];
	ld.shared.u64 	%rd37, [%r32+1792];
	mad.lo.s64 	%rd38, %rd37, %rd36, %rd35;
	ld.shared.u64 	%rd39, [%r7+64];
	ld.shared.u64 	%rd40, [%r32+2048];
	mad.lo.s64 	%rd41, %rd40, %rd39, %rd38;
	ld.shared.u64 	%rd42, [%r7+72];
	ld.shared.u64 	%rd43, [%r32+2304];
	mad.lo.s64 	%rd44, %rd43, %rd42, %rd41;
	ld.shared.u64 	%rd45, [%r7+80];
	ld.shared.u64 	%rd46, [%r32+2560];
	mad.lo.s64 	%rd47, %rd46, %rd45, %rd44;
	ld.shared.u64 	%rd48, [%r7+88];
	ld.shared.u64 	%rd49, [%r32+2816];
	mad.lo.s64 	%rd50, %rd49, %rd48, %rd47;
	ld.shared.u64 	%rd51, [%r7+96];
	ld.shared.u64 	%rd52, [%r32+3072];
	mad.lo.s64 	%rd53, %rd52, %rd51, %rd50;
	ld.shared.u64 	%rd54, [%r7+104];
	ld.shared.u64 	%rd55, [%r32+3328];
	mad.lo.s64 	%rd56, %rd55, %rd54, %rd53;
	ld.shared.u64 	%rd57, [%r7+112];
	ld.shared.u64 	%rd58, [%r32+3584];
	mad.lo.s64 	%rd59, %rd58, %rd57, %rd56;
	ld.shared.u64 	%rd60, [%r7+120];
	ld.shared.u64 	%rd61, [%r32+3840];
	mad.lo.s64 	%rd62, %rd61, %rd60, %rd59;
	ld.shared.u64 	%rd63, [%r7+128];
	ld.shared.u64 	%rd64, [%r32+4096];
	mad.lo.s64 	%rd65, %rd64, %rd63, %rd62;
	ld.shared.u64 	%rd66, [%r7+136];
	ld.shared.u64 	%rd67, [%r32+4352];
	mad.lo.s64 	%rd68, %rd67, %rd66, %rd65;
	ld.shared.u64 	%rd69, [%r7+144];
	ld.shared.u64 	%rd70, [%r32+4608];
	mad.lo.s64 	%rd71, %rd70, %rd69, %rd68;
	ld.shared.u64 	%rd72, [%r7+152];
	ld.shared.u64 	%rd73, [%r32+4864];
	mad.lo.s64 	%rd74, %rd73, %rd72, %rd71;
	ld.shared.u64 	%rd75, [%r7+160];
	ld.shared.u64 	%rd76, [%r32+5120];
	mad.lo.s64 	%rd77, %rd76, %rd75, %rd74;
	ld.shared.u64 	%rd78, [%r7+168];
	ld.shared.u64 	%rd79, [%r32+5376];
	mad.lo.s64 	%rd80, %rd79, %rd78, %rd77;
	ld.shared.u64 	%rd81, [%r7+176];
	ld.shared.u64 	%rd82, [%r32+5632];
	mad.lo.s64 	%rd83, %rd82, %rd81, %rd80;
	ld.shared.u64 	%rd84, [%r7+184];
	ld.shared.u64 	%rd85, [%r32+5888];
	mad.lo.s64 	%rd86, %rd85, %rd84, %rd83;
	ld.shared.u64 	%rd87, [%r7+192];
	ld.shared.u64 	%rd88, [%r32+6144];
	mad.lo.s64 	%rd89, %rd88, %rd87, %rd86;
	ld.shared.u64 	%rd90, [%r7+200];
	ld.shared.u64 	%rd91, [%r32+6400];
	mad.lo.s64 	%rd92, %rd91, %rd90, %rd89;
	ld.shared.u64 	%rd93, [%r7+208];
	ld.shared.u64 	%rd94, [%r32+6656];
	mad.lo.s64 	%rd95, %rd94, %rd93, %rd92;
	ld.shared.u64 	%rd96, [%r7+216];
	ld.shared.u64 	%rd97, [%r32+6912];
	mad.lo.s64 	%rd98, %rd97, %rd96, %rd95;
	ld.shared.u64 	%rd99, [%r7+224];
	ld.shared.u64 	%rd100, [%r32+7168];
	mad.lo.s64 	%rd101, %rd100, %rd99, %rd98;
	ld.shared.u64 	%rd102, [%r7+232];
	ld.shared.u64 	%rd103, [%r32+7424];
	mad.lo.s64 	%rd104, %rd103, %rd102, %rd101;
	ld.shared.u64 	%rd105, [%r7+240];
	ld.shared.u64 	%rd106, [%r32+7680];
	mad.lo.s64 	%rd107, %rd106, %rd105, %rd104;
	ld.shared.u64 	%rd108, [%r7+248];
	ld.shared.u64 	%rd109, [%r32+7936];
	mad.lo.s64 	%rd1, %rd109, %rd108, %rd107;
	bar.sync 	0;
	or.pred  	%p7, %p6, %p5;
	@%p7 bra 	$L__BB0_8;
	mov.u32 	%r33, %ntid.y;
	mad.lo.s32 	%r34, %r1, %r33, %r2;
	mov.u32 	%r35, %ntid.x;
	mad.lo.s32 	%r36, %r4, %r35, %r5;
	mad.lo.s32 	%r37, %r34, 10, %r36;
	cvta.to.global.u64 	%rd110, %rd4;
	mul.wide.u32 	%rd111, %r37, 8;
	add.s64 	%rd112, %rd110, %rd111;
	st.global.u64 	[%rd112], %rd1;
$L__BB0_8:
	ret;

}


// ===== COMPILED SASS (sm_100) =====

	.target	sm_100

	.elftype	@"ET_EXEC"


//--------------------- .note.nv.tkinfo           --------------------------
	.section	.note.nv.tkinfo,"",@"SHT_NOTE"
	.sectionflags	@"SHF_NOTE_NV_TKINFO"
	.tkinfo
        /*0018*/ 	.word	0x00000002
        /*0030*/ 	.string	""
        /*0030*/ 	.string	"ptxas"
        /*0030*/ 	.string	"Cuda compilation tools, release 13.0, V13.0.88"
        /*0030*/ 	.string	"Build cuda_13.0.r13.0/compiler.36424714_0"
        /*0030*/ 	.string	"-arch sm_100 -m 64 "



//--------------------- .note.nv.cuinfo           --------------------------
	.section	.note.nv.cuinfo,"",@"SHT_NOTE"
	.sectionflags	@"SHF_NOTE_NV_CUINFO"
        /*0018*/ 	.short	0x0002
        /*001a*/ 	.short	0x0064
        /*001c*/ 	.short	0x0082
	.zero		2


//--------------------- .nv.info                  --------------------------
	.section	.nv.info,"",@"SHT_CUDA_INFO"
	.align	4


	//----- nvinfo : EIATTR_REGCOUNT
	.align		4
        /*0000*/ 	.byte	0x04, 0x2f
        /*0002*/ 	.short	(.L_1 - .L_0)
	.align		4
.L_0:
        /*0004*/ 	.word	index@(_Z14multiplyKernelPlS_S_)
        /*0008*/ 	.word	0x00000020


	//----- nvinfo : EIATTR_FRAME_SIZE
	.align		4
.L_1:
        /*000c*/ 	.byte	0x04, 0x11
        /*000e*/ 	.short	(.L_3 - .L_2)
	.align		4
.L_2:
        /*0010*/ 	.word	index@(_Z14multiplyKernelPlS_S_)
        /*0014*/ 	.word	0x00000000


	//----- nvinfo : EIATTR_MIN_STACK_SIZE
	.align		4
.L_3:
        /*0018*/ 	.byte	0x04, 0x12
        /*001a*/ 	.short	(.L_5 - .L_4)
	.align		4
.L_4:
        /*001c*/ 	.word	index@(_Z14multiplyKernelPlS_S_)
        /*0020*/ 	.word	0x00000000
.L_5:


//--------------------- .nv.compat                --------------------------
	.section	.nv.compat,"",@"SHT_CUDA_COMPAT_INFO"
	.align	4
        /*0000*/ 	.byte	0x02, 0x09, 0x00, 0x00, 0x02, 0x02, 0x01, 0x00, 0x02, 0x05, 0x05, 0x00, 0x03, 0x07, 0x01, 0x01
        /*0010*/ 	.byte	0x02, 0x03, 0x00, 0x00, 0x02, 0x06, 0x01, 0x00, 0x04, 0x0b, 0x08, 0x00, 0x09, 0x00, 0x00, 0x00
        /*0020*/ 	.byte	0x00, 0x00, 0x00, 0x00


//--------------------- .nv.info._Z14multiplyKernelPlS_S_ --------------------------
	.section	.nv.info._Z14multiplyKernelPlS_S_,"",@"SHT_CUDA_INFO"
	.sectionflags	@""
	.align	4


	//----- nvinfo : EIATTR_CUDA_API_VERSION
	.align		4
        /*0000*/ 	.byte	0x04, 0x37
        /*0002*/ 	.short	(.L_7 - .L_6)
.L_6:
        /*0004*/ 	.word	0x00000082


	//----- nvinfo : EIATTR_KPARAM_INFO
	.align		4
.L_7:
        /*0008*/ 	.byte	0x04, 0x17
        /*000a*/ 	.short	(.L_9 - .L_8)
.L_8:
        /*000c*/ 	.word	0x00000000
        /*0010*/ 	.short	0x0002
        /*0012*/ 	.short	0x0010
        /*0014*/ 	.byte	0x00, 0xf5, 0x21, 0x00


	//----- nvinfo : EIATTR_KPARAM_INFO
	.align		4
.L_9:
        /*0018*/ 	.byte	0x04, 0x17
        /*001a*/ 	.short	(.L_11 - .L_10)
.L_10:
        /*001c*/ 	.word	0x00000000
        /*0020*/ 	.short	0x0001
        /*0022*/ 	.short	0x0008
        /*0024*/ 	.byte	0x00, 0xf5, 0x21, 0x00


	//----- nvinfo : EIATTR_KPARAM_INFO
	.align		4
.L_11:
        /*0028*/ 	.byte	0x04, 0x17
        /*002a*/ 	.short	(.L_13 - .L_12)
.L_12:
        /*002c*/ 	.word	0x00000000
        /*0030*/ 	.short	0x0000
        /*0032*/ 	.short	0x0000
        /*0034*/ 	.byte	0x00, 0xf5, 0x21, 0x00


	//----- nvinfo : EIATTR_SPARSE_MMA_MASK
	.align		4
.L_13:
        /*0038*/ 	.byte	0x03, 0x50
        /*003a*/ 	.short	0x0000


	//----- nvinfo : EIATTR_MAXREG_COUNT
	.align		4
        /*003c*/ 	.byte	0x03, 0x1b
        /*003e*/ 	.short	0x00ff


	//----- nvinfo : EIATTR_NUM_BARRIERS
	.align		4
        /*0040*/ 	.byte	0x02, 0x4c
        /*0042*/ 	.byte	0x01
	.zero		1


	//----- nvinfo : EIATTR_MERCURY_ISA_VERSION
	.align		4
        /*0044*/ 	.byte	0x03, 0x5f
        /*0046*/ 	.short	0x0101


	//----- nvinfo : EIATTR_VRC_CTA_INIT_COUNT
	.align		4
        /*0048*/ 	.byte	0x02, 0x4a
	.zero		1
	.zero		1


	//----- nvinfo : EIATTR_EXIT_INSTR_OFFSETS
	.align		4
        /*004c*/ 	.byte	0x04, 0x1c
        /*004e*/ 	.short	(.L_15 - .L_14)


	//   ....[0]....
.L_14:
        /*0050*/ 	.word	0x00000d00


	//   ....[1]....
        /*0054*/ 	.word	0x00000e20


	//----- nvinfo : EIATTR_CBANK_PARAM_SIZE
	.align		4
.L_15:
        /*0058*/ 	.byte	0x03, 0x19
        /*005a*/ 	.short	0x0018


	//----- nvinfo : EIATTR_PARAM_CBANK
	.align		4
        /*005c*/ 	.byte	0x04, 0x0a
        /*005e*/ 	.short	(.L_17 - .L_16)
	.align		4
.L_16:
        /*0060*/ 	.word	index@(.nv.constant0._Z14multiplyKernelPlS_S_)
        /*0064*/ 	.short	0x0380
        /*0066*/ 	.short	0x0018


	//----- nvinfo : EIATTR_SW_WAR
	.align		4
.L_17:
        /*0068*/ 	.byte	0x04, 0x36
        /*006a*/ 	.short	(.L_19 - .L_18)
.L_18:
        /*006c*/ 	.word	0x00000008
.L_19:


//--------------------- .nv.callgraph             --------------------------
	.section	.nv.callgraph,"",@"SHT_CUDA_CALLGRAPH"
	.align	4
	.sectionentsize	8
	.align		4
        /*0000*/ 	.word	0x00000000
	.align		4
        /*0004*/ 	.word	0xffffffff
	.align		4
        /*0008*/ 	.word	0x00000000
	.align		4
        /*000c*/ 	.word	0xfffffffe
	.align		4
        /*0010*/ 	.word	0x00000000
	.align		4
        /*0014*/ 	.word	0xfffffffd
	.align		4
        /*0018*/ 	.word	0x00000000
	.align		4
        /*001c*/ 	.word	0xfffffffc


//--------------------- .text._Z14multiplyKernelPlS_S_ --------------------------
	.section	.text._Z14multiplyKernelPlS_S_,"ax",@progbits
	.align	128
        .global         _Z14multiplyKernelPlS_S_
        .type           _Z14multiplyKernelPlS_S_,@function
        .size           _Z14multiplyKernelPlS_S_,(.L_x_1 - _Z14multiplyKernelPlS_S_)
        .other          _Z14multiplyKernelPlS_S_,@"STO_CUDA_ENTRY STV_DEFAULT"
_Z14multiplyKernelPlS_S_:
.text._Z14multiplyKernelPlS_S_:
[----:B------:R-:W-:Y:S01]  /*0000*/  LDC R1, c[0x0][0x37c] ;  /* 0x0000df00ff017b82 */ /* 0x000fe20000000800 */
[----:B------:R-:W0:Y:S01]  /*0010*/  S2R R0, SR_CTAID.Y ;  /* 0x0000000000007919 */ /* 0x000e220000002600 */
[----:B------:R-:W1:Y:S01]  /*0020*/  LDCU.64 UR8, c[0x0][0x358] ;  /* 0x00006b00ff0877ac */ /* 0x000e620008000a00 */
[----:B------:R-:W0:Y:S01]  /*0030*/  S2R R3, SR_TID.Y ;  /* 0x0000000000037919 */ /* 0x000e220000002200 */
[----:B------:R-:W2:Y:S01]  /*0040*/  S2R R2, SR_TID.X ;  /* 0x0000000000027919 */ /* 0x000ea20000002100 */
[----:B------:R-:W3:Y:S01]  /*0050*/  S2R R5, SR_CTAID.X ;  /* 0x0000000000057919 */ /* 0x000ee20000002500 */
[----:B0-----:R-:W-:-:S04]  /*0060*/  LEA R7, R0, R3, 0x5 ;  /* 0x0000000300077211 */ /* 0x001fc800078e28ff */
[-C--:B--2---:R-:W-:Y:S02]  /*0070*/  VIMNMX.U32 R6, PT, PT, R7, R2.reuse, !PT ;  /* 0x0000000207067248 */ /* 0x084fe40007fe0000 */
[----:B---3--:R-:W-:Y:S02]  /*0080*/  LEA R4, R5, R2, 0x5 ;  /* 0x0000000205047211 */ /* 0x008fe400078e28ff */
[----:B------:R-:W-:Y:S02]  /*0090*/  ISETP.GT.U32.AND P2, PT, R6, 0x9, PT ;  /* 0x000000090600780c */ /* 0x000fe40003f44070 */
[----:B------:R-:W-:-:S04]  /*00a0*/  ISETP.GT.AND P0, PT, R4, 0x9, PT ;  /* 0x000000090400780c */ /* 0x000fc80003f04270 */
[----:B------:R-:W-:-:S07]  /*00b0*/  ISETP.GT.U32.OR P1, PT, R3, 0x9, P0 ;  /* 0x000000090300780c */ /* 0x000fce0000724470 */
[----:B------:R-:W0:Y:S01]  /*00c0*/  @!P2 LDC.64 R18, c[0x0][0x380] ;  /* 0x0000e000ff12ab82 */ /* 0x000e220000000a00 */
[----:B------:R-:W-:-:S05]  /*00d0*/  @!P2 IMAD R9, R7, 0xa, R2 ;  /* 0x0000000a0709a824 */ /* 0x000fca00078e0202 */
[----:B------:R-:W-:Y:S02]  /*00e0*/  @!P1 IMAD R11, R3, 0xa, R4 ;  /* 0x0000000a030b9824 */ /* 0x000fe400078e0204 */
[----:B------:R-:W2:Y:S01]  /*00f0*/  @!P1 LDC.64 R26, c[0x0][0x388] ;  /* 0x0000e200ff1a9b82 */ /* 0x000ea20000000a00 */
[----:B0-----:R-:W-:-:S06]  /*0100*/  @!P2 IMAD.WIDE.U32 R18, R9, 0x8, R18 ;  /* 0x000000080912a825 */ /* 0x001fcc00078e0012 */
[----:B-1----:R-:W3:Y:S01]  /*0110*/  @!P2 LDG.E.64 R18, desc[UR8][R18.64] ;  /* 0x000000081212a981 */ /* 0x002ee2000c1e1b00 */
[----:B--2---:R-:W-:-:S06]  /*0120*/  @!P1 IMAD.WIDE.U32 R26, R11, 0x8, R26 ;  /* 0x000000080b1a9825 */ /* 0x004fcc00078e001a */
[----:B------:R-:W2:Y:S01]  /*0130*/  @!P1 LDG.E.64 R26, desc[UR8][R26.64] ;  /* 0x000000081a1a9981 */ /* 0x000ea2000c1e1b00 */
[----:B------:R-:W0:Y:S01]  /*0140*/  S2UR UR6, SR_CgaCtaId ;  /* 0x00000000000679c3 */ /* 0x000e220000008800 */
[----:B------:R-:W-:Y:S02]  /*0150*/  UMOV UR4, 0x400 ;  /* 0x0000040000047882 */ /* 0x000fe40000000000 */
[----:B------:R-:W-:-:S04]  /*0160*/  UIADD3 UR5, UPT, UPT, UR4, 0x2000, URZ ;  /* 0x0000200004057890 */ /* 0x000fc8000fffe0ff */
[----:B0-----:R-:W-:Y:S02]  /*0170*/  ULEA UR5, UR6, UR5, 0x18 ;  /* 0x0000000506057291 */ /* 0x001fe4000f8ec0ff */
[----:B------:R-:W-:-:S04]  /*0180*/  ULEA UR4, UR6, UR4, 0x18 ;  /* 0x0000000406047291 */ /* 0x000fc8000f8ec0ff */
[----:B------:R-:W-:Y:S02]  /*0190*/  @!P1 MOV R4, UR5 ;  /* 0x0000000500049c02 */ /* 0x000fe40008000f00 */
[C---:B------:R-:W-:Y:S02]  /*01a0*/  LEA R17, R3.reuse, UR4, 0x8 ;  /* 0x0000000403117c11 */ /* 0x040fe4000f8e40ff */
[C---:B------:R-:W-:Y:S02]  /*01b0*/  @!P1 LEA R9, R3.reuse, R4, 0x8 ;  /* 0x0000000403099211 */ /* 0x040fe400078e40ff */
[----:B------:R-:W-:Y:S02]  /*01c0*/  @P1 MOV R4, UR5 ;  /* 0x0000000500041c02 */ /* 0x000fe40008000f00 */
[----:B------:R-:W-:Y:S02]  /*01d0*/  LEA R29, R2, R17, 0x3 ;  /* 0x00000011021d7211 */ /* 0x000fe400078e18ff */
[----:B------:R-:W-:-:S02]  /*01e0*/  @P1 LEA R11, R3, R4, 0x8 ;  /* 0x00000004030b1211 */ /* 0x000fc400078e40ff */
[C---:B------:R-:W-:Y:S02]  /*01f0*/  @!P1 LEA R6, R2.reuse, R9, 0x3 ;  /* 0x0000000902069211 */ /* 0x040fe400078e18ff */
[C---:B------:R-:W-:Y:S02]  /*0200*/  @P1 LEA R16, R2.reuse, R11, 0x3 ;  /* 0x0000000b02101211 */ /* 0x040fe400078e18ff */
[----:B------:R-:W-:Y:S01]  /*0210*/  LEA R4, R2, R4, 0x3 ;  /* 0x0000000402047211 */ /* 0x000fe200078e18ff */
[----:B---3--:R-:W-:Y:S04]  /*0220*/  @!P2 STS.64 [R29], R18 ;  /* 0x000000121d00a388 */ /* 0x008fe80000000a00 */
[----:B------:R-:W-:Y:S04]  /*0230*/  @P2 STS.64 [R29], RZ ;  /* 0x000000ff1d002388 */ /* 0x000fe80000000a00 */
[----:B--2---:R-:W-:Y:S04]  /*0240*/  @!P1 STS.64 [R6], R26 ;  /* 0x0000001a06009388 */ /* 0x004fe80000000a00 */
[----:B------:R-:W-:Y:S01]  /*0250*/  @P1 STS.64 [R16], RZ ;  /* 0x000000ff10001388 */ /* 0x000fe20000000a00 */
[----:B------:R-:W-:Y:S06]  /*0260*/  BAR.SYNC.DEFER_BLOCKING 0x0 ;  /* 0x0000000000007b1d */ /* 0x000fec0000010000 */
[----:B------:R-:W-:Y:S04]  /*0270*/  LDS.64 R22, [R4] ;  /* 0x0000000004167984 */ /* 0x000fe80000000a00 */
[----:B------:R-:W0:Y:S04]  /*0280*/  LDS.128 R8, [R17] ;  /* 0x0000000011087984 */ /* 0x000e280000000c00 */
[----:B------:R-:W1:Y:S04]  /*0290*/  LDS.64 R24, [R4+0x100] ;  /* 0x0001000004187984 */ /* 0x000e680000000a00 */
[----:B------:R-:W-:Y:S04]  /*02a0*/  LDS.64 R20, [R4+0x200] ;  /* 0x0002000004147984 */ /* 0x000fe80000000a00 */
[----:B------:R-:W2:Y:S04]  /*02b0*/  LDS.128 R12, [R17+0x10] ;  /* 0x00001000110c7984 */ /* 0x000ea80000000c00 */
[----:B------:R-:W3:Y:S01]  /*02c0*/  LDS.64 R18, [R4+0x300] ;  /* 0x0003000004127984 */ /* 0x000ee20000000a00 */
[----:B0-----:R-:W-:-:S04]  /*02d0*/  IMAD R23, R23, R8, RZ ;  /* 0x0000000817177224 */ /* 0x001fc800078e02ff */
[----:B------:R-:W-:Y:S02]  /*02e0*/  IMAD R23, R9, R22, R23 ;  /* 0x0000001609177224 */ /* 0x000fe400078e0217 */
[----:B------:R-:W-:-:S04]  /*02f0*/  IMAD.WIDE.U32 R8, R22, R8, RZ ;  /* 0x0000000816087225 */ /* 0x000fc800078e00ff */
[-C--:B-1----:R-:W-:Y:S01]  /*0300*/  IMAD R27, R25, R10.reuse, RZ ;  /* 0x0000000a191b7224 */ /* 0x082fe200078e02ff */
[----:B------:R-:W-:Y:S02]  /*0310*/  IADD3 R9, PT, PT, R9, R23, RZ ;  /* 0x0000001709097210 */ /* 0x000fe40007ffe0ff */
[----:B------:R-:W-:Y:S01]  /*0320*/  LDS.64 R22, [R4+0x400] ;  /* 0x0004000004167984 */ /* 0x000fe20000000a00 */
[C---:B------:R-:W-:Y:S02]  /*0330*/  IMAD R27, R24.reuse, R11, R27 ;  /* 0x0000000b181b7224 */ /* 0x040fe400078e021b */
[----:B------:R-:W-:Y:S02]  /*0340*/  IMAD.WIDE.U32 R24, R24, R10, R8 ;  /* 0x0000000a18187225 */ /* 0x000fe400078e0008 */
[----:B------:R-:W0:Y:S03]  /*0350*/  LDS.128 R8, [R17+0x20] ;  /* 0x0000200011087984 */ /* 0x000e260000000c00 */
[----:B------:R-:W-:Y:S01]  /*0360*/  IADD3 R25, PT, PT, R25, R27, RZ ;  /* 0x0000001b19197210 */ /* 0x000fe20007ffe0ff */
[----:B--2---:R-:W-:-:S02]  /*0370*/  IMAD R21, R21, R12, RZ ;  /* 0x0000000c15157224 */ /* 0x004fc400078e02ff */
[----:B------:R-:W-:-:S03]  /*0380*/  IMAD.WIDE.U32 R26, R12, R20, R24 ;  /* 0x000000140c1a7225 */ /* 0x000fc600078e0018 */
[----:B------:R-:W1:Y:S01]  /*0390*/  LDS.64 R24, [R4+0x500] ;  /* 0x0005000004187984 */ /* 0x000e620000000a00 */
[----:B------:R-:W-:Y:S02]  /*03a0*/  IMAD R21, R13, R20, R21 ;  /* 0x000000140d157224 */ /* 0x000fe400078e0215 */
[----:B---3--:R-:W-:-:S03]  /*03b0*/  IMAD R19, R19, R14, RZ ;  /* 0x0000000e13137224 */ /* 0x008fc600078e02ff */
[----:B------:R-:W-:Y:S01]  /*03c0*/  IADD3 R27, PT, PT, R27, R21, RZ ;  /* 0x000000151b1b7210 */ /* 0x000fe20007ffe0ff */
[C---:B------:R-:W-:Y:S01]  /*03d0*/  IMAD R19, R18.reuse, R15, R19 ;  /* 0x0000000f12137224 */ /* 0x040fe200078e0213 */
[----:B------:R-:W-:Y:S01]  /*03e0*/  LDS.64 R20, [R4+0x600] ;  /* 0x0006000004147984 */ /* 0x000fe20000000a00 */
[----:B------:R-:W-:-:S03]  /*03f0*/  IMAD.WIDE.U32 R26, R18, R14, R26 ;  /* 0x0000000e121a7225 */ /* 0x000fc600078e001a */
[----:B------:R-:W2:Y:S02]  /*0400*/  LDS.128 R12, [R17+0x30] ;  /* 0x00003000110c7984 */ /* 0x000ea40000000c00 */
[----:B------:R-:W-:Y:S02]  /*0410*/  IADD3 R27, PT, PT, R27, R19, RZ ;  /* 0x000000131b1b7210 */ /* 0x000fe40007ffe0ff */
[----:B------:R-:W3:Y:S01]  /*0420*/  LDS.64 R18, [R4+0x700] ;  /* 0x0007000004127984 */ /* 0x000ee20000000a00 */
[----:B0-----:R-:W-:-:S04]  /*0430*/  IMAD R23, R23, R8, RZ ;  /* 0x0000000817177224 */ /* 0x001fc800078e02ff */
[-C--:B------:R-:W-:Y:S02]  /*0440*/  IMAD R23, R9, R22.reuse, R23 ;  /* 0x0000001609177224 */ /* 0x080fe400078e0217 */
[----:B------:R-:W-:-:S04]  /*0450*/  IMAD.WIDE.U32 R8, R8, R22, R26 ;  /* 0x0000001608087225 */ /* 0x000fc800078e001a */
        /* <DEDUP_REMOVED lines=117> */
[----:B--2---:R-:W-:-:S04]  /*0bb0*/  IMAD R21, R21, R12, RZ ;  /* 0x0000000c15157224 */ /* 0x004fc800078e02ff */
[-C--:B------:R-:W-:Y:S02]  /*0bc0*/  IMAD R27, R13, R20.reuse, R21 ;  /* 0x000000140d1b7224 */ /* 0x080fe400078e0215 */
[----:B------:R-:W-:Y:S02]  /*0bd0*/  IMAD.WIDE.U32 R12, R12, R20, R24 ;  /* 0x000000140c0c7225 */ /* 0x000fe400078e0018 */
[----:B------:R-:W1:Y:S03]  /*0be0*/  LDS.64 R20, [R4+0x1d00] ;  /* 0x001d000004147984 */ /* 0x000e660000000a00 */
[----:B------:R-:W-:Y:S01]  /*0bf0*/  IADD3 R13, PT, PT, R13, R27, RZ ;  /* 0x0000001b0d0d7210 */ /* 0x000fe20007ffe0ff */
[----:B---3--:R-:W-:Y:S01]  /*0c00*/  IMAD R27, R19, R14, RZ ;  /* 0x0000000e131b7224 */ /* 0x008fe200078e02ff */
[----:B------:R2:W3:Y:S03]  /*0c10*/  LDS.64 R24, [R4+0x1e00] ;  /* 0x001e000004187984 */ /* 0x0004e60000000a00 */
[----:B------:R-:W-:-:S02]  /*0c20*/  IMAD R27, R18, R15, R27 ;  /* 0x0000000f121b7224 */ /* 0x000fc400078e021b */
[----:B------:R-:W-:Y:S02]  /*0c30*/  IMAD.WIDE.U32 R18, R18, R14, R12 ;  /* 0x0000000e12127225 */ /* 0x000fe400078e000c */
[----:B------:R2:W4:Y:S03]  /*0c40*/  LDS.128 R12, [R17+0xf0] ;  /* 0x0000f000110c7984 */ /* 0x0005260000000c00 */
[----:B------:R-:W-:Y:S02]  /*0c50*/  IADD3 R19, PT, PT, R19, R27, RZ ;  /* 0x0000001b13137210 */ /* 0x000fe40007ffe0ff */
[----:B------:R2:W2:Y:S01]  /*0c60*/  LDS.64 R26, [R4+0x1f00] ;  /* 0x001f0000041a7984 */ /* 0x0004a20000000a00 */
[----:B------:R-:W-:Y:S01]  /*0c70*/  BAR.SYNC.DEFER_BLOCKING 0x0 ;  /* 0x0000000000007b1d */ /* 0x000fe20000010000 */
[----:B------:R-:W-:Y:S01]  /*0c80*/  ISETP.GT.U32.OR P0, PT, R7, 0x9, P0 ;  /* 0x000000090700780c */ /* 0x000fe20000704470 */
[----:B0-----:R-:W-:-:S04]  /*0c90*/  IMAD R23, R23, R8, RZ ;  /* 0x0000000817177224 */ /* 0x001fc800078e02ff */
[-C--:B------:R-:W-:Y:S02]  /*0ca0*/  IMAD R23, R9, R22.reuse, R23 ;  /* 0x0000001609177224 */ /* 0x080fe400078e0217 */
[----:B------:R-:W-:-:S05]  /*0cb0*/  IMAD.WIDE.U32 R8, R8, R22, R18 ;  /* 0x0000001608087225 */ /* 0x000fca00078e0012 */
[----:B------:R-:W-:Y:S01]  /*0cc0*/  IADD3 R9, PT, PT, R9, R23, RZ ;  /* 0x0000001709097210 */ /* 0x000fe20007ffe0ff */
[----:B-1----:R-:W-:-:S04]  /*0cd0*/  IMAD R7, R21, R10, RZ ;  /* 0x0000000a15077224 */ /* 0x002fc800078e02ff */
[C---:B------:R-:W-:Y:S02]  /*0ce0*/  IMAD R7, R20.reuse, R11, R7 ;  /* 0x0000000b14077224 */ /* 0x040fe400078e0207 */
[----:B------:R-:W-:Y:S01]  /*0cf0*/  IMAD.WIDE.U32 R10, R20, R10, R8 ;  /* 0x0000000a140a7225 */ /* 0x000fe200078e0008 */
[----:B---3--:R-:W-:Y:S06]  /*0d00*/  @P0 EXIT ;  /* 0x000000000000094d */ /* 0x008fec0003800000 */
[----:B------:R-:W0:Y:S01]  /*0d10*/  LDCU UR4, c[0x0][0x364] ;  /* 0x00006c80ff0477ac */ /* 0x000e220008000800 */
[----:B------:R-:W-:Y:S01]  /*0d20*/  IADD3 R11, PT, PT, R11, R7, RZ ;  /* 0x000000070b0b7210 */ /* 0x000fe20007ffe0ff */
[----:B----4-:R-:W-:Y:S01]  /*0d30*/  IMAD R9, R25, R12, RZ ;  /* 0x0000000c19097224 */ /* 0x010fe200078e02ff */
[----:B------:R-:W1:Y:S01]  /*0d40*/  LDC.64 R6, c[0x0][0x390] ;  /* 0x0000e400ff067b82 */ /* 0x000e620000000a00 */
[----:B------:R-:W3:Y:S02]  /*0d50*/  LDCU UR5, c[0x0][0x360] ;  /* 0x00006c00ff0577ac */ /* 0x000ee40008000800 */
[-C--:B------:R-:W-:Y:S02]  /*0d60*/  IMAD R9, R13, R24.reuse, R9 ;  /* 0x000000180d097224 */ /* 0x080fe400078e0209 */
[----:B------:R-:W-:-:S05]  /*0d70*/  IMAD.WIDE.U32 R12, R12, R24, R10 ;  /* 0x000000180c0c7225 */ /* 0x000fca00078e000a */
[----:B------:R-:W-:Y:S01]  /*0d80*/  IADD3 R13, PT, PT, R13, R9, RZ ;  /* 0x000000090d0d7210 */ /* 0x000fe20007ffe0ff */
[-C--:B--2---:R-:W-:Y:S02]  /*0d90*/  IMAD R9, R27, R14.reuse, RZ ;  /* 0x0000000e1b097224 */ /* 0x084fe400078e02ff */
[----:B0-----:R-:W-:Y:S02]  /*0da0*/  IMAD R0, R0, UR4, R3 ;  /* 0x0000000400007c24 */ /* 0x001fe4000f8e0203 */
[C---:B------:R-:W-:Y:S02]  /*0db0*/  IMAD R9, R26.reuse, R15, R9 ;  /* 0x0000000f1a097224 */ /* 0x040fe400078e0209 */
[----:B---3--:R-:W-:Y:S02]  /*0dc0*/  IMAD R5, R5, UR5, R2 ;  /* 0x0000000505057c24 */ /* 0x008fe4000f8e0202 */
[----:B------:R-:W-:-:S04]  /*0dd0*/  IMAD.WIDE.U32 R14, R26, R14, R12 ;  /* 0x0000000e1a0e7225 */ /* 0x000fc800078e000c */
[----:B------:R-:W-:Y:S01]  /*0de0*/  IMAD R5, R0, 0xa, R5 ;  /* 0x0000000a00057824 */ /* 0x000fe200078e0205 */
[----:B------:R-:W-:-:S03]  /*0df0*/  IADD3 R15, PT, PT, R15, R9, RZ ;  /* 0x000000090f0f7210 */ /* 0x000fc60007ffe0ff */
[----:B-1----:R-:W-:-:S05]  /*0e00*/  IMAD.WIDE.U32 R6, R5, 0x8, R6 ;  /* 0x0000000805067825 */ /* 0x002fca00078e0006 */
[----:B------:R-:W-:Y:S01]  /*0e10*/  STG.E.64 desc[UR8][R6.64], R14 ;  /* 0x0000000e06007986 */ /* 0x000fe2000c101b08 */
[----:B------:R-:W-:Y:S05]  /*0e20*/  EXIT ;  /* 0x000000000000794d */ /* 0x000fea0003800000 */
.L_x_0:
[----:B------:R-:W-:-:S00]  /*0e30*/  BRA `(.L_x_0) ;  /* 0xfffffffc00fc7947 */ /* 0x000fc0000383ffff */
[----:B------:R-:W-:-:S00]  /*0e40*/  NOP ;  /* 0x0000000000007918 */ /* 0x000fc00000000000 */
        /* <DEDUP_REMOVED lines=11> */
.L_x_1:


//--------------------- .nv.shared._Z14multiplyKernelPlS_S_ --------------------------
	.section	.nv.shared._Z14multiplyKernelPlS_S_,"aw",@nobits
	.sectionflags	@""
	.align	8
.nv.shared._Z14multiplyKernelPlS_S_:
	.zero		17408


//--------------------- .nv.shared.reserved.0     --------------------------
	.section	.nv.shared.reserved.0,"aw",@nobits
	.weak		__nv_reservedSMEM_offset_0_alias
	.size		__nv_reservedSMEM_offset_0_alias, 0, 64
	.other		__nv_reservedSMEM_offset_0_alias,@"STO_CUDA_RESERVED_SHARED STV_DEFAULT"
__nv_reservedSMEM_offset_0_alias:
	.zero		0
	.zero		64


//--------------------- .nv.constant0._Z14multiplyKernelPlS_S_ --------------------------
	.section	.nv.constant0._Z14multiplyKernelPlS_S_,"a",@progbits
	.sectionflags	@""
	.align	4
.nv.constant0._Z14multiplyKernelPlS_S_:
	.zero		920


//--------------------- SYMBOLS --------------------------

	.type		.nv.reservedSmem.offset0,@object
	.size		.nv.reservedSmem.offset0,0x4
	.type		.nv.reservedSmem.cap,@object
	.size		.nv.reservedSmem.cap,0x4
